//
// Generated by NVIDIA NVVM Compiler
//
// Compiler Build ID: CL-36424714
// Cuda compilation tools, release 13.0, V13.0.88
// Based on NVVM 20.0.0
//

.version 9.0
.target sm_100
.address_size 64

	// .globl	_Z13gaussian_blurPfS_ii
.const .align 4 .b8 gaussian_kernel[36] = {0, 0, 128, 61, 0, 0, 0, 62, 0, 0, 128, 61, 0, 0, 0, 62, 0, 0, 128, 62, 0, 0, 0, 62, 0, 0, 128, 61, 0, 0, 0, 62, 0, 0, 128, 61};

.visible .entry _Z13gaussian_blurPfS_ii(
	.param .u64 .ptr .align 1 _Z13gaussian_blurPfS_ii_param_0,
	.param .u64 .ptr .align 1 _Z13gaussian_blurPfS_ii_param_1,
	.param .u32 _Z13gaussian_blurPfS_ii_param_2,
	.param .u32 _Z13gaussian_blurPfS_ii_param_3
)
{


	ret;

}
	// .globl	_Z20gaussian_blur_sharedPfS_ii
.visible .entry _Z20gaussian_blur_sharedPfS_ii(
	.param .u64 .ptr .align 1 _Z20gaussian_blur_sharedPfS_ii_param_0,
	.param .u64 .ptr .align 1 _Z20gaussian_blur_sharedPfS_ii_param_1,
	.param .u32 _Z20gaussian_blur_sharedPfS_ii_param_2,
	.param .u32 _Z20gaussian_blur_sharedPfS_ii_param_3
)
{


	ret;

}


// ===== COMPILED SASS (sm_100) =====

	.target	sm_100

	.elftype	@"ET_EXEC"


//--------------------- .note.nv.tkinfo           --------------------------
	.section	.note.nv.tkinfo,"",@"SHT_NOTE"
	.sectionflags	@"SHF_NOTE_NV_TKINFO"
	.tkinfo
        /*0018*/ 	.word	0x00000002
        /*0030*/ 	.string	""
        /*0030*/ 	.string	"ptxas"
        /*0030*/ 	.string	"Cuda compilation tools, release 13.0, V13.0.88"
        /*0030*/ 	.string	"Build cuda_13.0.r13.0/compiler.36424714_0"
        /*0030*/ 	.string	"-arch sm_100 -m 64 "



//--------------------- .note.nv.cuinfo           --------------------------
	.section	.note.nv.cuinfo,"",@"SHT_NOTE"
	.sectionflags	@"SHF_NOTE_NV_CUINFO"
        /*0018*/ 	.short	0x0002
        /*001a*/ 	.short	0x0064
        /*001c*/ 	.short	0x0082
	.zero		2


//--------------------- .nv.info                  --------------------------
	.section	.nv.info,"",@"SHT_CUDA_INFO"
	.align	4


	//----- nvinfo : EIATTR_REGCOUNT
	.align		4
        /*0000*/ 	.byte	0x04, 0x2f
        /*0002*/ 	.short	(.L_2 - .L_1)
	.align		4
.L_1:
        /*0004*/ 	.word	index@(_Z13gaussian_blurPfS_ii)
        /*0008*/ 	.word	0x00000004


	//----- nvinfo : EIATTR_FRAME_SIZE
	.align		4
.L_2:
        /*000c*/ 	.byte	0x04, 0x11
        /*000e*/ 	.short	(.L_4 - .L_3)
	.align		4
.L_3:
        /*0010*/ 	.word	index@(_Z13gaussian_blurPfS_ii)
        /*0014*/ 	.word	0x00000000


	//----- nvinfo : EIATTR_REGCOUNT
	.align		4
.L_4:
        /*0018*/ 	.byte	0x04, 0x2f
        /*001a*/ 	.short	(.L_6 - .L_5)
	.align		4
.L_5:
        /*001c*/ 	.word	index@(_Z20gaussian_blur_sharedPfS_ii)
        /*0020*/ 	.word	0x00000004


	//----- nvinfo : EIATTR_FRAME_SIZE
	.align		4
.L_6:
        /*0024*/ 	.byte	0x04, 0x11
        /*0026*/ 	.short	(.L_8 - .L_7)
	.align		4
.L_7:
        /*0028*/ 	.word	index@(_Z20gaussian_blur_sharedPfS_ii)
        /*002c*/ 	.word	0x00000000


	//----- nvinfo : EIATTR_MIN_STACK_SIZE
	.align		4
.L_8:
        /*0030*/ 	.byte	0x04, 0x12
        /*0032*/ 	.short	(.L_10 - .L_9)
	.align		4
.L_9:
        /*0034*/ 	.word	index@(_Z20gaussian_blur_sharedPfS_ii)
        /*0038*/ 	.word	0x00000000


	//----- nvinfo : EIATTR_MIN_STACK_SIZE
	.align		4
.L_10:
        /*003c*/ 	.byte	0x04, 0x12
        /*003e*/ 	.short	(.L_12 - .L_11)
	.align		4
.L_11:
        /*0040*/ 	.word	index@(_Z13gaussian_blurPfS_ii)
        /*0044*/ 	.word	0x00000000
.L_12:


//--------------------- .nv.compat                --------------------------
	.section	.nv.compat,"",@"SHT_CUDA_COMPAT_INFO"
	.align	4
        /*0000*/ 	.byte	0x02, 0x09, 0x00, 0x00, 0x02, 0x02, 0x01, 0x00, 0x02, 0x05, 0x05, 0x00, 0x03, 0x07, 0x01, 0x01
        /*0010*/ 	.byte	0x02, 0x03, 0x00, 0x00, 0x02, 0x06, 0x01, 0x00, 0x04, 0x0b, 0x08, 0x00, 0x09, 0x00, 0x00, 0x00
        /*0020*/ 	.byte	0x00, 0x00, 0x00, 0x00


//--------------------- .nv.info._Z20gaussian_blur_sharedPfS_ii --------------------------
	.section	.nv.info._Z20gaussian_blur_sharedPfS_ii,"",@"SHT_CUDA_INFO"
	.sectionflags	@""
	.align	4


	//----- nvinfo : EIATTR_CUDA_API_VERSION
	.align		4
        /*0000*/ 	.byte	0x04, 0x37
        /*0002*/ 	.short	(.L_14 - .L_13)
.L_13:
        /*0004*/ 	.word	0x00000082


	//----- nvinfo : EIATTR_KPARAM_INFO
	.align		4
.L_14:
        /*0008*/ 	.byte	0x04, 0x17
        /*000a*/ 	.short	(.L_16 - .L_15)
.L_15:
        /*000c*/ 	.word	0x00000000
        /*0010*/ 	.short	0x0003
        /*0012*/ 	.short	0x0014
        /*0014*/ 	.byte	0x00, 0xf0, 0x11, 0x00


	//----- nvinfo : EIATTR_KPARAM_INFO
	.align		4
.L_16:
        /*0018*/ 	.byte	0x04, 0x17
        /*001a*/ 	.short	(.L_18 - .L_17)
.L_17:
        /*001c*/ 	.word	0x00000000
        /*0020*/ 	.short	0x0002
        /*0022*/ 	.short	0x0010
        /*0024*/ 	.byte	0x00, 0xf0, 0x11, 0x00


	//----- nvinfo : EIATTR_KPARAM_INFO
	.align		4
.L_18:
        /*0028*/ 	.byte	0x04, 0x17
        /*002a*/ 	.short	(.L_20 - .L_19)
.L_19:
        /*002c*/ 	.word	0x00000000
        /*0030*/ 	.short	0x0001
        /*0032*/ 	.short	0x0008
        /*0034*/ 	.byte	0x00, 0xf5, 0x21, 0x00


	//----- nvinfo : EIATTR_KPARAM_INFO
	.align		4
.L_20:
        /*0038*/ 	.byte	0x04, 0x17
        /*003a*/ 	.short	(.L_22 - .L_21)
.L_21:
        /*003c*/ 	.word	0x00000000
        /*0040*/ 	.short	0x0000
        /*0042*/ 	.short	0x0000
        /*0044*/ 	.byte	0x00, 0xf5, 0x21, 0x00


	//----- nvinfo : EIATTR_SPARSE_MMA_MASK
	.align		4
.L_22:
        /*0048*/ 	.byte	0x03, 0x50
        /*004a*/ 	.short	0x0000


	//----- nvinfo : EIATTR_MAXREG_COUNT
	.align		4
        /*004c*/ 	.byte	0x03, 0x1b
        /*004e*/ 	.short	0x00ff


	//----- nvinfo : EIATTR_MERCURY_ISA_VERSION
	.align		4
        /*0050*/ 	.byte	0x03, 0x5f
        /*0052*/ 	.short	0x0101


	//----- nvinfo : EIATTR_VRC_CTA_INIT_COUNT
	.align		4
        /*0054*/ 	.byte	0x02, 0x4a
	.zero		1
	.zero		1


	//----- nvinfo : EIATTR_EXIT_INSTR_OFFSETS
	.align		4
        /*0058*/ 	.byte	0x04, 0x1c
        /*005a*/ 	.short	(.L_24 - .L_23)


	//   ....[0]....
.L_23:
        /*005c*/ 	.word	0x00000010


	//----- nvinfo : EIATTR_CBANK_PARAM_SIZE
	.align		4
.L_24:
        /*0060*/ 	.byte	0x03, 0x19
        /*0062*/ 	.short	0x0018


	//----- nvinfo : EIATTR_PARAM_CBANK
	.align		4
        /*0064*/ 	.byte	0x04, 0x0a
        /*0066*/ 	.short	(.L_26 - .L_25)
	.align		4
.L_25:
        /*0068*/ 	.word	index@(.nv.constant0._Z20gaussian_blur_sharedPfS_ii)
        /*006c*/ 	.short	0x0380
        /*006e*/ 	.short	0x0018


	//----- nvinfo : EIATTR_SW_WAR
	.align		4
.L_26:
        /*0070*/ 	.byte	0x04, 0x36
        /*0072*/ 	.short	(.L_28 - .L_27)
.L_27:
        /*0074*/ 	.word	0x00000008
.L_28:


//--------------------- .nv.info._Z13gaussian_blurPfS_ii --------------------------
	.section	.nv.info._Z13gaussian_blurPfS_ii,"",@"SHT_CUDA_INFO"
	.sectionflags	@""
	.align	4


	//----- nvinfo : EIATTR_CUDA_API_VERSION
	.align		4
        /*0000*/ 	.byte	0x04, 0x37
        /*0002*/ 	.short	(.L_30 - .L_29)
.L_29:
        /*0004*/ 	.word	0x00000082


	//----- nvinfo : EIATTR_KPARAM_INFO
	.align		4
.L_30:
        /*0008*/ 	.byte	0x04, 0x17
        /*000a*/ 	.short	(.L_32 - .L_31)
.L_31:
        /*000c*/ 	.word	0x00000000
        /*0010*/ 	.short	0x0003
        /*0012*/ 	.short	0x0014
        /*0014*/ 	.byte	0x00, 0xf0, 0x11, 0x00


	//----- nvinfo : EIATTR_KPARAM_INFO
	.align		4
.L_32:
        /*0018*/ 	.byte	0x04, 0x17
        /*001a*/ 	.short	(.L_34 - .L_33)
.L_33:
        /*001c*/ 	.word	0x00000000
        /*0020*/ 	.short	0x0002
        /*0022*/ 	.short	0x0010
        /*0024*/ 	.byte	0x00, 0xf0, 0x11, 0x00


	//----- nvinfo : EIATTR_KPARAM_INFO
	.align		4
.L_34:
        /*0028*/ 	.byte	0x04, 0x17
        /*002a*/ 	.short	(.L_36 - .L_35)
.L_35:
        /*002c*/ 	.word	0x00000000
        /*0030*/ 	.short	0x0001
        /*0032*/ 	.short	0x0008
        /*0034*/ 	.byte	0x00, 0xf5, 0x21, 0x00


	//----- nvinfo : EIATTR_KPARAM_INFO
	.align		4
.L_36:
        /*0038*/ 	.byte	0x04, 0x17
        /*003a*/ 	.short	(.L_38 - .L_37)
.L_37:
        /*003c*/ 	.word	0x00000000
        /*0040*/ 	.short	0x0000
        /*0042*/ 	.short	0x0000
        /*0044*/ 	.byte	0x00, 0xf5, 0x21, 0x00


	//----- nvinfo : EIATTR_SPARSE_MMA_MASK
	.align		4
.L_38:
        /*0048*/ 	.byte	0x03, 0x50
        /*004a*/ 	.short	0x0000


	//----- nvinfo : EIATTR_MAXREG_COUNT
	.align		4
        /*004c*/ 	.byte	0x03, 0x1b
        /*004e*/ 	.short	0x00ff


	//----- nvinfo : EIATTR_MERCURY_ISA_VERSION
	.align		4
        /*0050*/ 	.byte	0x03, 0x5f
        /*0052*/ 	.short	0x0101


	//----- nvinfo : EIATTR_VRC_CTA_INIT_COUNT
	.align		4
        /*0054*/ 	.byte	0x02, 0x4a
	.zero		1
	.zero		1


	//----- nvinfo : EIATTR_EXIT_INSTR_OFFSETS
	.align		4
        /*0058*/ 	.byte	0x04, 0x1c
        /*005a*/ 	.short	(.L_40 - .L_39)


	//   ....[0]....
.L_39:
        /*005c*/ 	.word	0x00000010


	//----- nvinfo : EIATTR_CBANK_PARAM_SIZE
	.align		4
.L_40:
        /*0060*/ 	.byte	0x03, 0x19
        /*0062*/ 	.short	0x0018


	//----- nvinfo : EIATTR_PARAM_CBANK
	.align		4
        /*0064*/ 	.byte	0x04, 0x0a
        /*0066*/ 	.short	(.L_42 - .L_41)
	.align		4
.L_41:
        /*0068*/ 	.word	index@(.nv.constant0._Z13gaussian_blurPfS_ii)
        /*006c*/ 	.short	0x0380
        /*006e*/ 	.short	0x0018


	//----- nvinfo : EIATTR_SW_WAR
	.align		4
.L_42:
        /*0070*/ 	.byte	0x04, 0x36
        /*0072*/ 	.short	(.L_44 - .L_43)
.L_43:
        /*0074*/ 	.word	0x00000008
.L_44:


//--------------------- .nv.callgraph             --------------------------
	.section	.nv.callgraph,"",@"SHT_CUDA_CALLGRAPH"
	.align	4
	.sectionentsize	8
	.align		4
        /*0000*/ 	.word	0x00000000
	.align		4
        /*0004*/ 	.word	0xffffffff
	.align		4
        /*0008*/ 	.word	0x00000000
	.align		4
        /*000c*/ 	.word	0xfffffffe
	.align		4
        /*0010*/ 	.word	0x00000000
	.align		4
        /*0014*/ 	.word	0xfffffffd
	.align		4
        /*0018*/ 	.word	0x00000000
	.align		4
        /*001c*/ 	.word	0xfffffffc


//--------------------- .nv.constant3             --------------------------
	.section	.nv.constant3,"a",@progbits
	.align	4
.nv.constant3:
	.type		gaussian_kernel,@object
	.size		gaussian_kernel,(.L_0 - gaussian_kernel)
gaussian_kernel:
        /*0000*/ 	.byte	0x00, 0x00, 0x80, 0x3d, 0x00, 0x00, 0x00, 0x3e, 0x00, 0x00, 0x80, 0x3d, 0x00, 0x00, 0x00, 0x3e
        /*0010*/ 	.byte	0x00, 0x00, 0x80, 0x3e, 0x00, 0x00, 0x00, 0x3e, 0x00, 0x00, 0x80, 0x3d, 0x00, 0x00, 0x00, 0x3e
        /*0020*/ 	.byte	0x00, 0x00, 0x80, 0x3d
.L_0:


//--------------------- .text._Z20gaussian_blur_sharedPfS_ii --------------------------
	.section	.text._Z20gaussian_blur_sharedPfS_ii,"ax",@progbits
	.align	128
        .global         _Z20gaussian_blur_sharedPfS_ii
        .type           _Z20gaussian_blur_sharedPfS_ii,@function
        .size           _Z20gaussian_blur_sharedPfS_ii,(.L_x_2 - _Z20gaussian_blur_sharedPfS_ii)
        .other          _Z20gaussian_blur_sharedPfS_ii,@"STO_CUDA_ENTRY STV_DEFAULT"
_Z20gaussian_blur_sharedPfS_ii:
.text._Z20gaussian_blur_sharedPfS_ii:
[----:B------:R-:W-:Y:S01]  /*0000*/  LDC R1, c[0x0][0x37c] ;  /* 0x0000df00ff017b82 */ /* 0x000fe20000000800 */
[----:B------:R-:W-:Y:S05]  /*0010*/  EXIT ;  /* 0x000000000000794d */ /* 0x000fea0003800000 */
.L_x_0:
[----:B------:R-:W-:-:S00]  /*0020*/  BRA `(.L_x_0) ;  /* 0xfffffffc00fc7947 */ /* 0x000fc0000383ffff */
[----:B------:R-:W-:-:S00]  /*0030*/  NOP ;  /* 0x0000000000007918 */ /* 0x000fc00000000000 */
        /* <DEDUP_REMOVED lines=12> */
.L_x_2:


//--------------------- .text._Z13gaussian_blurPfS_ii --------------------------
	.section	.text._Z13gaussian_blurPfS_ii,"ax",@progbits
	.align	128
        .global         _Z13gaussian_blurPfS_ii
        .type           _Z13gaussian_blurPfS_ii,@function
        .size           _Z13gaussian_blurPfS_ii,(.L_x_3 - _Z13gaussian_blurPfS_ii)
        .other          _Z13gaussian_blurPfS_ii,@"STO_CUDA_ENTRY STV_DEFAULT"
_Z13gaussian_blurPfS_ii:
.text._Z13gaussian_blurPfS_ii:
[----:B------:R-:W-:Y:S01]  /*0000*/  LDC R1, c[0x0][0x37c] ;  /* 0x0000df00ff017b82 */ /* 0x000fe20000000800 */
[----:B------:R-:W-:Y:S05]  /*0010*/  EXIT ;  /* 0x000000000000794d */ /* 0x000fea0003800000 */
.L_x_1:
        /* <DEDUP_REMOVED lines=14> */
.L_x_3:


//--------------------- .nv.shared.reserved.0     --------------------------
	.section	.nv.shared.reserved.0,"aw",@nobits
	.weak		__nv_reservedSMEM_offset_0_alias
	.size		__nv_reservedSMEM_offset_0_alias, 0, 64
	.other		__nv_reservedSMEM_offset_0_alias,@"STO_CUDA_RESERVED_SHARED STV_DEFAULT"
__nv_reservedSMEM_offset_0_alias:
	.zero		0
	.zero		64


//--------------------- .nv.constant0._Z20gaussian_blur_sharedPfS_ii --------------------------
	.section	.nv.constant0._Z20gaussian_blur_sharedPfS_ii,"a",@progbits
	.sectionflags	@""
	.align	4
.nv.constant0._Z20gaussian_blur_sharedPfS_ii:
	.zero		920


//--------------------- .nv.constant0._Z13gaussian_blurPfS_ii --------------------------
	.section	.nv.constant0._Z13gaussian_blurPfS_ii,"a",@progbits
	.sectionflags	@""
	.align	4
.nv.constant0._Z13gaussian_blurPfS_ii:
	.zero		920


//--------------------- SYMBOLS --------------------------

	.type		.nv.reservedSmem.offset0,@object
	.size		.nv.reservedSmem.offset0,0x4
